//
// Generated by NVIDIA NVVM Compiler
//
// Compiler Build ID: CL-36424714
// Cuda compilation tools, release 13.0, V13.0.88
// Based on NVVM 20.0.0
//

.version 9.0
.target sm_100
.address_size 64

	// .globl	_Z12mandelKernelffffPimiii

.visible .entry _Z12mandelKernelffffPimiii(
	.param .f32 _Z12mandelKernelffffPimiii_param_0,
	.param .f32 _Z12mandelKernelffffPimiii_param_1,
	.param .f32 _Z12mandelKernelffffPimiii_param_2,
	.param .f32 _Z12mandelKernelffffPimiii_param_3,
	.param .u64 .ptr .align 1 _Z12mandelKernelffffPimiii_param_4,
	.param .u64 _Z12mandelKernelffffPimiii_param_5,
	.param .u32 _Z12mandelKernelffffPimiii_param_6,
	.param .u32 _Z12mandelKernelffffPimiii_param_7,
	.param .u32 _Z12mandelKernelffffPimiii_param_8
)
{
	.reg .pred 	%p<7>;
	.reg .b32 	%r<21>;
	.reg .b32 	%f<20>;
	.reg .b64 	%rd<8>;

	ld.param.f32 	%f9, [_Z12mandelKernelffffPimiii_param_0];
	ld.param.f32 	%f10, [_Z12mandelKernelffffPimiii_param_1];
	ld.param.f32 	%f11, [_Z12mandelKernelffffPimiii_param_2];
	ld.param.f32 	%f12, [_Z12mandelKernelffffPimiii_param_3];
	ld.param.u64 	%rd2, [_Z12mandelKernelffffPimiii_param_4];
	ld.param.u64 	%rd3, [_Z12mandelKernelffffPimiii_param_5];
	ld.param.u32 	%r7, [_Z12mandelKernelffffPimiii_param_6];
	ld.param.u32 	%r8, [_Z12mandelKernelffffPimiii_param_7];
	ld.param.u32 	%r6, [_Z12mandelKernelffffPimiii_param_8];
	mov.u32 	%r10, %ctaid.x;
	mov.u32 	%r11, %ntid.x;
	mov.u32 	%r12, %tid.x;
	mad.lo.s32 	%r1, %r10, %r11, %r12;
	mov.u32 	%r13, %ctaid.y;
	mov.u32 	%r14, %ntid.y;
	mov.u32 	%r15, %tid.y;
	mad.lo.s32 	%r16, %r13, %r14, %r15;
	setp.ge.s32 	%p1, %r1, %r7;
	setp.ge.s32 	%p2, %r16, %r8;
	or.pred  	%p3, %p1, %p2;
	@%p3 bra 	$L__BB0_6;
	cvta.to.global.u64 	%rd4, %rd2;
	cvt.rn.f32.s32 	%f13, %r1;
	fma.rn.f32 	%f1, %f11, %f13, %f9;
	cvt.rn.f32.u32 	%f14, %r16;
	fma.rn.f32 	%f2, %f12, %f14, %f10;
	cvt.u64.u32 	%rd5, %r16;
	mad.lo.s64 	%rd1, %rd3, %rd5, %rd4;
	setp.lt.s32 	%p4, %r6, 1;
	mov.b32 	%r20, 0;
	@%p4 bra 	$L__BB0_5;
	mov.b32 	%r19, 0;
	mov.f32 	%f18, %f2;
	mov.f32 	%f19, %f1;
$L__BB0_3:
	mul.f32 	%f5, %f19, %f19;
	mul.f32 	%f6, %f18, %f18;
	add.f32 	%f15, %f5, %f6;
	setp.gt.f32 	%p5, %f15, 0f40800000;
	mov.u32 	%r20, %r19;
	@%p5 bra 	$L__BB0_5;
	sub.f32 	%f16, %f5, %f6;
	add.f32 	%f17, %f19, %f19;
	add.f32 	%f19, %f1, %f16;
	fma.rn.f32 	%f18, %f17, %f18, %f2;
	add.s32 	%r19, %r19, 1;
	setp.ne.s32 	%p6, %r19, %r6;
	mov.u32 	%r20, %r6;
	@%p6 bra 	$L__BB0_3;
$L__BB0_5:
	mul.wide.s32 	%rd6, %r1, 4;
	add.s64 	%rd7, %rd1, %rd6;
	st.global.u32 	[%rd7], %r20;
$L__BB0_6:
	ret;

}


// ===== COMPILED SASS (sm_100) =====

	.target	sm_100

	.elftype	@"ET_EXEC"


//--------------------- .note.nv.tkinfo           --------------------------
	.section	.note.nv.tkinfo,"",@"SHT_NOTE"
	.sectionflags	@"SHF_NOTE_NV_TKINFO"
	.tkinfo
        /*0018*/ 	.word	0x00000002
        /*0030*/ 	.string	""
        /*0030*/ 	.string	"ptxas"
        /*0030*/ 	.string	"Cuda compilation tools, release 13.0, V13.0.88"
        /*0030*/ 	.string	"Build cuda_13.0.r13.0/compiler.36424714_0"
        /*0030*/ 	.string	"-arch sm_100 -m 64 "



//--------------------- .note.nv.cuinfo           --------------------------
	.section	.note.nv.cuinfo,"",@"SHT_NOTE"
	.sectionflags	@"SHF_NOTE_NV_CUINFO"
        /*0018*/ 	.short	0x0002
        /*001a*/ 	.short	0x0064
        /*001c*/ 	.short	0x0082
	.zero		2


//--------------------- .nv.info                  --------------------------
	.section	.nv.info,"",@"SHT_CUDA_INFO"
	.align	4


	//----- nvinfo : EIATTR_REGCOUNT
	.align		4
        /*0000*/ 	.byte	0x04, 0x2f
        /*0002*/ 	.short	(.L_1 - .L_0)
	.align		4
.L_0:
        /*0004*/ 	.word	index@(_Z12mandelKernelffffPimiii)
        /*0008*/ 	.word	0x00000014


	//----- nvinfo : EIATTR_FRAME_SIZE
	.align		4
.L_1:
        /*000c*/ 	.byte	0x04, 0x11
        /*000e*/ 	.short	(.L_3 - .L_2)
	.align		4
.L_2:
        /*0010*/ 	.word	index@(_Z12mandelKernelffffPimiii)
        /*0014*/ 	.word	0x00000000


	//----- nvinfo : EIATTR_MIN_STACK_SIZE
	.align		4
.L_3:
        /*0018*/ 	.byte	0x04, 0x12
        /*001a*/ 	.short	(.L_5 - .L_4)
	.align		4
.L_4:
        /*001c*/ 	.word	index@(_Z12mandelKernelffffPimiii)
        /*0020*/ 	.word	0x00000000
.L_5:


//--------------------- .nv.compat                --------------------------
	.section	.nv.compat,"",@"SHT_CUDA_COMPAT_INFO"
	.align	4
        /*0000*/ 	.byte	0x02, 0x09, 0x00, 0x00, 0x02, 0x02, 0x01, 0x00, 0x02, 0x05, 0x05, 0x00, 0x03, 0x07, 0x01, 0x01
        /*0010*/ 	.byte	0x02, 0x03, 0x00, 0x00, 0x02, 0x06, 0x01, 0x00, 0x04, 0x0b, 0x08, 0x00, 0x01, 0x00, 0x00, 0x00
        /*0020*/ 	.byte	0x00, 0x00, 0x00, 0x00


//--------------------- .nv.info._Z12mandelKernelffffPimiii --------------------------
	.section	.nv.info._Z12mandelKernelffffPimiii,"",@"SHT_CUDA_INFO"
	.sectionflags	@""
	.align	4


	//----- nvinfo : EIATTR_CUDA_API_VERSION
	.align		4
        /*0000*/ 	.byte	0x04, 0x37
        /*0002*/ 	.short	(.L_7 - .L_6)
.L_6:
        /*0004*/ 	.word	0x00000082


	//----- nvinfo : EIATTR_KPARAM_INFO
	.align		4
.L_7:
        /*0008*/ 	.byte	0x04, 0x17
        /*000a*/ 	.short	(.L_9 - .L_8)
.L_8:
        /*000c*/ 	.word	0x00000000
        /*0010*/ 	.short	0x0008
        /*0012*/ 	.short	0x0028
        /*0014*/ 	.byte	0x00, 0xf0, 0x11, 0x00


	//----- nvinfo : EIATTR_KPARAM_INFO
	.align		4
.L_9:
        /*0018*/ 	.byte	0x04, 0x17
        /*001a*/ 	.short	(.L_11 - .L_10)
.L_10:
        /*001c*/ 	.word	0x00000000
        /*0020*/ 	.short	0x0007
        /*0022*/ 	.short	0x0024
        /*0024*/ 	.byte	0x00, 0xf0, 0x11, 0x00


	//----- nvinfo : EIATTR_KPARAM_INFO
	.align		4
.L_11:
        /*0028*/ 	.byte	0x04, 0x17
        /*002a*/ 	.short	(.L_13 - .L_12)
.L_12:
        /*002c*/ 	.word	0x00000000
        /*0030*/ 	.short	0x0006
        /*0032*/ 	.short	0x0020
        /*0034*/ 	.byte	0x00, 0xf0, 0x11, 0x00


	//----- nvinfo : EIATTR_KPARAM_INFO
	.align		4
.L_13:
        /*0038*/ 	.byte	0x04, 0x17
        /*003a*/ 	.short	(.L_15 - .L_14)
.L_14:
        /*003c*/ 	.word	0x00000000
        /*0040*/ 	.short	0x0005
        /*0042*/ 	.short	0x0018
        /*0044*/ 	.byte	0x00, 0xf0, 0x21, 0x00


	//----- nvinfo : EIATTR_KPARAM_INFO
	.align		4
.L_15:
        /*0048*/ 	.byte	0x04, 0x17
        /*004a*/ 	.short	(.L_17 - .L_16)
.L_16:
        /*004c*/ 	.word	0x00000000
        /*0050*/ 	.short	0x0004
        /*0052*/ 	.short	0x0010
        /*0054*/ 	.byte	0x00, 0xf5, 0x21, 0x00


	//----- nvinfo : EIATTR_KPARAM_INFO
	.align		4
.L_17:
        /*0058*/ 	.byte	0x04, 0x17
        /*005a*/ 	.short	(.L_19 - .L_18)
.L_18:
        /*005c*/ 	.word	0x00000000
        /*0060*/ 	.short	0x0003
        /*0062*/ 	.short	0x000c
        /*0064*/ 	.byte	0x00, 0xf0, 0x11, 0x00


	//----- nvinfo : EIATTR_KPARAM_INFO
	.align		4
.L_19:
        /*0068*/ 	.byte	0x04, 0x17
        /*006a*/ 	.short	(.L_21 - .L_20)
.L_20:
        /*006c*/ 	.word	0x00000000
        /*0070*/ 	.short	0x0002
        /*0072*/ 	.short	0x0008
        /*0074*/ 	.byte	0x00, 0xf0, 0x11, 0x00


	//----- nvinfo : EIATTR_KPARAM_INFO
	.align		4
.L_21:
        /*0078*/ 	.byte	0x04, 0x17
        /*007a*/ 	.short	(.L_23 - .L_22)
.L_22:
        /*007c*/ 	.word	0x00000000
        /*0080*/ 	.short	0x0001
        /*0082*/ 	.short	0x0004
        /*0084*/ 	.byte	0x00, 0xf0, 0x11, 0x00


	//----- nvinfo : EIATTR_KPARAM_INFO
	.align		4
.L_23:
        /*0088*/ 	.byte	0x04, 0x17
        /*008a*/ 	.short	(.L_25 - .L_24)
.L_24:
        /*008c*/ 	.word	0x00000000
        /*0090*/ 	.short	0x0000
        /*0092*/ 	.short	0x0000
        /*0094*/ 	.byte	0x00, 0xf0, 0x11, 0x00


	//----- nvinfo : EIATTR_SPARSE_MMA_MASK
	.align		4
.L_25:
        /*0098*/ 	.byte	0x03, 0x50
        /*009a*/ 	.short	0x0000


	//----- nvinfo : EIATTR_MAXREG_COUNT
	.align		4
        /*009c*/ 	.byte	0x03, 0x1b
        /*009e*/ 	.short	0x00ff


	//----- nvinfo : EIATTR_MERCURY_ISA_VERSION
	.align		4
        /*00a0*/ 	.byte	0x03, 0x5f
        /*00a2*/ 	.short	0x0101


	//----- nvinfo : EIATTR_VRC_CTA_INIT_COUNT
	.align		4
        /*00a4*/ 	.byte	0x02, 0x4a
	.zero		1
	.zero		1


	//----- nvinfo : EIATTR_EXIT_INSTR_OFFSETS
	.align		4
        /*00a8*/ 	.byte	0x04, 0x1c
        /*00aa*/ 	.short	(.L_27 - .L_26)


	//   ....[0]....
.L_26:
        /*00ac*/ 	.word	0x000000c0


	//   ....[1]....
        /*00b0*/ 	.word	0x00000330


	//----- nvinfo : EIATTR_CRS_STACK_SIZE
	.align		4
.L_27:
        /*00b4*/ 	.byte	0x04, 0x1e
        /*00b6*/ 	.short	(.L_29 - .L_28)
.L_28:
        /*00b8*/ 	.word	0x00000000


	//----- nvinfo : EIATTR_CBANK_PARAM_SIZE
	.align		4
.L_29:
        /*00bc*/ 	.byte	0x03, 0x19
        /*00be*/ 	.short	0x002c


	//----- nvinfo : EIATTR_PARAM_CBANK
	.align		4
        /*00c0*/ 	.byte	0x04, 0x0a
        /*00c2*/ 	.short	(.L_31 - .L_30)
	.align		4
.L_30:
        /*00c4*/ 	.word	index@(.nv.constant0._Z12mandelKernelffffPimiii)
        /*00c8*/ 	.short	0x0380
        /*00ca*/ 	.short	0x002c


	//----- nvinfo : EIATTR_SW_WAR
	.align		4
.L_31:
        /*00cc*/ 	.byte	0x04, 0x36
        /*00ce*/ 	.short	(.L_33 - .L_32)
.L_32:
        /*00d0*/ 	.word	0x00000008
.L_33:


//--------------------- .nv.callgraph             --------------------------
	.section	.nv.callgraph,"",@"SHT_CUDA_CALLGRAPH"
	.align	4
	.sectionentsize	8
	.align		4
        /*0000*/ 	.word	0x00000000
	.align		4
        /*0004*/ 	.word	0xffffffff
	.align		4
        /*0008*/ 	.word	0x00000000
	.align		4
        /*000c*/ 	.word	0xfffffffe
	.align		4
        /*0010*/ 	.word	0x00000000
	.align		4
        /*0014*/ 	.word	0xfffffffd
	.align		4
        /*0018*/ 	.word	0x00000000
	.align		4
        /*001c*/ 	.word	0xfffffffc


//--------------------- .text._Z12mandelKernelffffPimiii --------------------------
	.section	.text._Z12mandelKernelffffPimiii,"ax",@progbits
	.align	128
        .global         _Z12mandelKernelffffPimiii
        .type           _Z12mandelKernelffffPimiii,@function
        .size           _Z12mandelKernelffffPimiii,(.L_x_4 - _Z12mandelKernelffffPimiii)
        .other          _Z12mandelKernelffffPimiii,@"STO_CUDA_ENTRY STV_DEFAULT"
_Z12mandelKernelffffPimiii:
.text._Z12mandelKernelffffPimiii:
[----:B------:R-:W-:Y:S01]  /*0000*/  LDC R1, c[0x0][0x37c] ;  /* 0x0000df00ff017b82 */ /* 0x000fe20000000800 */
[----:B------:R-:W0:Y:S07]  /*0010*/  S2R R2, SR_TID.Y ;  /* 0x0000000000027919 */ /* 0x000e2e0000002200 */
[----:B------:R-:W1:Y:S01]  /*0020*/  LDC R7, c[0x0][0x360] ;  /* 0x0000d800ff077b82 */ /* 0x000e620000000800 */
[----:B------:R-:W2:Y:S01]  /*0030*/  LDCU.64 UR6, c[0x0][0x3a0] ;  /* 0x00007400ff0677ac */ /* 0x000ea20008000a00 */
[----:B------:R-:W1:Y:S06]  /*0040*/  S2R R0, SR_TID.X ;  /* 0x0000000000007919 */ /* 0x000e6c0000002100 */
[----:B------:R-:W0:Y:S08]  /*0050*/  S2UR UR5, SR_CTAID.Y ;  /* 0x00000000000579c3 */ /* 0x000e300000002600 */
[----:B------:R-:W0:Y:S08]  /*0060*/  LDC R5, c[0x0][0x364] ;  /* 0x0000d900ff057b82 */ /* 0x000e300000000800 */
[----:B------:R-:W1:Y:S01]  /*0070*/  S2UR UR4, SR_CTAID.X ;  /* 0x00000000000479c3 */ /* 0x000e620000002500 */
[----:B0-----:R-:W-:-:S05]  /*0080*/  IMAD R5, R5, UR5, R2 ;  /* 0x0000000505057c24 */ /* 0x001fca000f8e0202 */
[----:B--2---:R-:W-:Y:S01]  /*0090*/  ISETP.GE.AND P0, PT, R5, UR7, PT ;  /* 0x0000000705007c0c */ /* 0x004fe2000bf06270 */
[----:B-1----:R-:W-:-:S05]  /*00a0*/  IMAD R7, R7, UR4, R0 ;  /* 0x0000000407077c24 */ /* 0x002fca000f8e0200 */
[----:B------:R-:W-:-:S13]  /*00b0*/  ISETP.GE.OR P0, PT, R7, UR6, P0 ;  /* 0x0000000607007c0c */ /* 0x000fda0008706670 */
[----:B------:R-:W-:Y:S05]  /*00c0*/  @P0 EXIT ;  /* 0x000000000000094d */ /* 0x000fea0003800000 */
[----:B------:R-:W0:Y:S01]  /*00d0*/  LDCU UR8, c[0x0][0x3a8] ;  /* 0x00007500ff0877ac */ /* 0x000e220008000800 */
[----:B------:R-:W1:Y:S01]  /*00e0*/  LDC.64 R2, c[0x0][0x390] ;  /* 0x0000e400ff027b82 */ /* 0x000e620000000a00 */
[----:B------:R-:W-:Y:S01]  /*00f0*/  I2FP.F32.U32 R0, R5 ;  /* 0x0000000500007245 */ /* 0x000fe20000201000 */
[----:B------:R-:W1:Y:S01]  /*0100*/  LDCU.64 UR6, c[0x0][0x398] ;  /* 0x00007300ff0677ac */ /* 0x000e620008000a00 */
[----:B------:R-:W-:Y:S01]  /*0110*/  I2FP.F32.S32 R9, R7 ;  /* 0x0000000700097245 */ /* 0x000fe20000201400 */
[----:B------:R-:W2:Y:S04]  /*0120*/  LDCU.64 UR4, c[0x0][0x358] ;  /* 0x00006b00ff0477ac */ /* 0x000ea80008000a00 */
[----:B------:R-:W3:Y:S08]  /*0130*/  LDC.64 R12, c[0x0][0x380] ;  /* 0x0000e000ff0c7b82 */ /* 0x000ef00000000a00 */
[----:B------:R-:W3:Y:S01]  /*0140*/  LDC.64 R10, c[0x0][0x388] ;  /* 0x0000e200ff0a7b82 */ /* 0x000ee20000000a00 */
[----:B0-----:R-:W-:Y:S01]  /*0150*/  UISETP.GE.AND UP0, UPT, UR8, 0x1, UPT ;  /* 0x000000010800788c */ /* 0x001fe2000bf06270 */
[----:B-1----:R-:W-:-:S04]  /*0160*/  IMAD.WIDE.U32 R2, R5, UR6, R2 ;  /* 0x0000000605027c25 */ /* 0x002fc8000f8e0002 */
[----:B------:R-:W-:Y:S02]  /*0170*/  IMAD R5, R5, UR7, R3 ;  /* 0x0000000705057c24 */ /* 0x000fe4000f8e0203 */
[----:B---3--:R-:W-:Y:S01]  /*0180*/  FFMA R0, R0, R11, R13 ;  /* 0x0000000b00007223 */ /* 0x008fe2000000000d */
[----:B------:R-:W-:Y:S02]  /*0190*/  HFMA2 R11, -RZ, RZ, 0, 0 ;  /* 0x00000000ff0b7431 */ /* 0x000fe400000001ff */
[----:B------:R-:W-:Y:S01]  /*01a0*/  FFMA R9, R9, R10, R12 ;  /* 0x0000000a09097223 */ /* 0x000fe2000000000c */
[----:B--2---:R-:W-:Y:S06]  /*01b0*/  BRA.U !UP0, `(.L_x_0) ;  /* 0x0000000108507547 */ /* 0x004fec000b800000 */
[----:B------:R-:W-:Y:S01]  /*01c0*/  BSSY.RECONVERGENT B0, `(.L_x_0) ;  /* 0x0000013000007945 */ /* 0x000fe20003800200 */
[----:B------:R-:W-:Y:S01]  /*01d0*/  MOV R11, RZ ;  /* 0x000000ff000b7202 */ /* 0x000fe20000000f00 */
[----:B------:R-:W0:Y:S01]  /*01e0*/  LDCU UR6, c[0x0][0x3a8] ;  /* 0x00007500ff0677ac */ /* 0x000e220008000800 */
[----:B------:R-:W-:Y:S02]  /*01f0*/  MOV R13, R0 ;  /* 0x00000000000d7202 */ /* 0x000fe40000000f00 */
[----:B------:R-:W-:Y:S01]  /*0200*/  MOV R6, R9 ;  /* 0x0000000900067202 */ /* 0x000fe20000000f00 */
[----:B------:R-:W1:Y:S06]  /*0210*/  LDCU UR7, c[0x0][0x3a8] ;  /* 0x00007500ff0777ac */ /* 0x000e6c0008000800 */
.L_x_2:
[----:B------:R-:W-:Y:S01]  /*0220*/  FMUL R8, R6, R6 ;  /* 0x0000000606087220 */ /* 0x000fe20000400000 */
[----:B------:R-:W-:-:S04]  /*0230*/  FMUL R17, R13, R13 ;  /* 0x0000000d0d117220 */ /* 0x000fc80000400000 */
[----:B------:R-:W-:-:S05]  /*0240*/  FADD R10, R8, R17 ;  /* 0x00000011080a7221 */ /* 0x000fca0000000000 */
[----:B------:R-:W-:-:S13]  /*0250*/  FSETP.GT.AND P0, PT, R10, 4, PT ;  /* 0x408000000a00780b */ /* 0x000fda0003f04000 */
[----:B------:R-:W-:Y:S05]  /*0260*/  @P0 BRA `(.L_x_1) ;  /* 0x0000000000200947 */ /* 0x000fea0003800000 */
[----:B------:R-:W-:Y:S01]  /*0270*/  IADD3 R11, PT, PT, R11, 0x1, RZ ;  /* 0x000000010b0b7810 */ /* 0x000fe20007ffe0ff */
[----:B------:R-:W-:Y:S01]  /*0280*/  FADD R15, R6, R6 ;  /* 0x00000006060f7221 */ /* 0x000fe20000000000 */
[----:B------:R-:W-:Y:S02]  /*0290*/  FADD R6, R8, -R17 ;  /* 0x8000001108067221 */ /* 0x000fe40000000000 */
[----:B-1----:R-:W-:Y:S01]  /*02a0*/  ISETP.NE.AND P0, PT, R11, UR7, PT ;  /* 0x000000070b007c0c */ /* 0x002fe2000bf05270 */
[----:B------:R-:W-:Y:S01]  /*02b0*/  FFMA R13, R15, R13, R0 ;  /* 0x0000000d0f0d7223 */ /* 0x000fe20000000000 */
[----:B------:R-:W-:-:S11]  /*02c0*/  FADD R6, R9, R6 ;  /* 0x0000000609067221 */ /* 0x000fd60000000000 */
[----:B------:R-:W-:Y:S05]  /*02d0*/  @P0 BRA `(.L_x_2) ;  /* 0xfffffffc00d00947 */ /* 0x000fea000383ffff */
[----:B0-----:R-:W-:-:S07]  /*02e0*/  MOV R11, UR6 ;  /* 0x00000006000b7c02 */ /* 0x001fce0008000f00 */
.L_x_1:
[----:B01----:R-:W-:Y:S05]  /*02f0*/  BSYNC.RECONVERGENT B0 ;  /* 0x0000000000007941 */ /* 0x003fea0003800200 */
.L_x_0:
[----:B------:R-:W-:-:S05]  /*0300*/  MOV R4, R2 ;  /* 0x0000000200047202 */ /* 0x000fca0000000f00 */
[----:B------:R-:W-:-:S05]  /*0310*/  IMAD.WIDE R2, R7, 0x4, R4 ;  /* 0x0000000407027825 */ /* 0x000fca00078e0204 */
[----:B------:R-:W-:Y:S01]  /*0320*/  STG.E desc[UR4][R2.64], R11 ;  /* 0x0000000b02007986 */ /* 0x000fe2000c101904 */
[----:B------:R-:W-:Y:S05]  /*0330*/  EXIT ;  /* 0x000000000000794d */ /* 0x000fea0003800000 */
.L_x_3:
[----:B------:R-:W-:-:S00]  /*0340*/  BRA `(.L_x_3) ;  /* 0xfffffffc00fc7947 */ /* 0x000fc0000383ffff */
[----:B------:R-:W-:-:S00]  /*0350*/  NOP ;  /* 0x0000000000007918 */ /* 0x000fc00000000000 */
        /* <DEDUP_REMOVED lines=10> */
.L_x_4:


//--------------------- .nv.shared.reserved.0     --------------------------
	.section	.nv.shared.reserved.0,"aw",@nobits
	.weak		__nv_reservedSMEM_offset_0_alias
	.size		__nv_reservedSMEM_offset_0_alias, 0, 64
	.other		__nv_reservedSMEM_offset_0_alias,@"STO_CUDA_RESERVED_SHARED STV_DEFAULT"
__nv_reservedSMEM_offset_0_alias:
	.zero		0
	.zero		64


//--------------------- .nv.constant0._Z12mandelKernelffffPimiii --------------------------
	.section	.nv.constant0._Z12mandelKernelffffPimiii,"a",@progbits
	.sectionflags	@""
	.align	4
.nv.constant0._Z12mandelKernelffffPimiii:
	.zero		940


//--------------------- SYMBOLS --------------------------

	.type		.nv.reservedSmem.offset0,@object
	.size		.nv.reservedSmem.offset0,0x4
